	.headerflags	@"EF_CUDA_TEXMODE_UNIFIED EF_CUDA_64BIT_ADDRESS EF_CUDA_ACCELERATORS EF_CUDA_SM90 EF_CUDA_VIRTUAL_SM(EF_CUDA_SM90)"
	.elftype	@"ET_EXEC"


//--------------------- .nv.info                  --------------------------
	.section	.nv.info,"",@"SHT_CUDA_INFO"
	.align	4


	//----- nvinfo : EIATTR_REGCOUNT
	.align		4
        /*0000*/ 	.byte	0x04, 0x2f
        /*0002*/ 	.short	(.L_3 - .L_2)
	.align		4
.L_2:
        /*0004*/ 	.word	index@(triton_poi_fused__native_batch_norm_legit_no_training_mul_sigmoid_11)
        /*0008*/ 	.word	0x00000016


	//----- nvinfo : EIATTR_MIN_STACK_SIZE
	.align		4
.L_3:
        /*000c*/ 	.byte	0x04, 0x12
        /*000e*/ 	.short	(.L_5 - .L_4)
	.align		4
.L_4:
        /*0010*/ 	.word	index@(triton_poi_fused__native_batch_norm_legit_no_training_mul_sigmoid_11)
        /*0014*/ 	.word	0x00000000


	//----- nvinfo : EIATTR_FRAME_SIZE
	.align		4
.L_5:
        /*0018*/ 	.byte	0x04, 0x11
        /*001a*/ 	.short	(.L_7 - .L_6)
	.align		4
.L_6:
        /*001c*/ 	.word	index@(triton_poi_fused__native_batch_norm_legit_no_training_mul_sigmoid_11)
        /*0020*/ 	.word	0x00000000


	//----- nvinfo : EIATTR_MIN_STACK_SIZE
	.align		4
.L_7:
        /*0024*/ 	.byte	0x04, 0x12
        /*0026*/ 	.short	(.L_9 - .L_8)
	.align		4
.L_8:
        /*0028*/ 	.word	index@(triton_poi_fused__native_batch_norm_legit_no_training_mul_sigmoid_11)
        /*002c*/ 	.word	0x00000000
.L_9:


//--------------------- .nv.info.triton_poi_fused__native_batch_norm_legit_no_training_mul_sigmoid_11 --------------------------
	.section	.nv.info.triton_poi_fused__native_batch_norm_legit_no_training_mul_sigmoid_11,"",@"SHT_CUDA_INFO"
	.sectionflags	@""
	.align	4


	//----- nvinfo : EIATTR_CUDA_API_VERSION
	.align		4
        /*0000*/ 	.byte	0x04, 0x37
        /*0002*/ 	.short	(.L_11 - .L_10)
.L_10:
        /*0004*/ 	.word	0x0000007c


	//----- nvinfo : EIATTR_KPARAM_INFO
	.align		4
.L_11:
        /*0008*/ 	.byte	0x04, 0x17
        /*000a*/ 	.short	(.L_13 - .L_12)
.L_12:
        /*000c*/ 	.word	0x00000000
        /*0010*/ 	.short	0x0006
        /*0012*/ 	.short	0x0030
        /*0014*/ 	.byte	0x00, 0xf0, 0x11, 0x00


	//----- nvinfo : EIATTR_KPARAM_INFO
	.align		4
.L_13:
        /*0018*/ 	.byte	0x04, 0x17
        /*001a*/ 	.short	(.L_15 - .L_14)
.L_14:
        /*001c*/ 	.word	0x00000000
        /*0020*/ 	.short	0x0005
        /*0022*/ 	.short	0x0028
        /*0024*/ 	.byte	0x00, 0xf4, 0x21, 0x00


	//----- nvinfo : EIATTR_KPARAM_INFO
	.align		4
.L_15:
        /*0028*/ 	.byte	0x04, 0x17
        /*002a*/ 	.short	(.L_17 - .L_16)
.L_16:
        /*002c*/ 	.word	0x00000000
        /*0030*/ 	.short	0x0004
        /*0032*/ 	.short	0x0020
        /*0034*/ 	.byte	0x00, 0xf4, 0x21, 0x00


	//----- nvinfo : EIATTR_KPARAM_INFO
	.align		4
.L_17:
        /*0038*/ 	.byte	0x04, 0x17
        /*003a*/ 	.short	(.L_19 - .L_18)
.L_18:
        /*003c*/ 	.word	0x00000000
        /*0040*/ 	.short	0x0003
        /*0042*/ 	.short	0x0018
        /*0044*/ 	.byte	0x00, 0xf4, 0x21, 0x00


	//----- nvinfo : EIATTR_KPARAM_INFO
	.align		4
.L_19:
        /*0048*/ 	.byte	0x04, 0x17
        /*004a*/ 	.short	(.L_21 - .L_20)
.L_20:
        /*004c*/ 	.word	0x00000000
        /*0050*/ 	.short	0x0002
        /*0052*/ 	.short	0x0010
        /*0054*/ 	.byte	0x00, 0xf4, 0x21, 0x00


	//----- nvinfo : EIATTR_KPARAM_INFO
	.align		4
.L_21:
        /*0058*/ 	.byte	0x04, 0x17
        /*005a*/ 	.short	(.L_23 - .L_22)
.L_22:
        /*005c*/ 	.word	0x00000000
        /*0060*/ 	.short	0x0001
        /*0062*/ 	.short	0x0008
        /*0064*/ 	.byte	0x00, 0xf4, 0x21, 0x00


	//----- nvinfo : EIATTR_KPARAM_INFO
	.align		4
.L_23:
        /*0068*/ 	.byte	0x04, 0x17
        /*006a*/ 	.short	(.L_25 - .L_24)
.L_24:
        /*006c*/ 	.word	0x00000000
        /*0070*/ 	.short	0x0000
        /*0072*/ 	.short	0x0000
        /*0074*/ 	.byte	0x00, 0xf4, 0x21, 0x00


	//----- nvinfo : EIATTR_SPARSE_MMA_MASK
	.align		4
.L_25:
        /*0078*/ 	.byte	0x03, 0x50
        /*007a*/ 	.short	0x0000


	//----- nvinfo : EIATTR_MAXREG_COUNT
	.align		4
        /*007c*/ 	.byte	0x03, 0x1b
        /*007e*/ 	.short	0x00ff


	//----- nvinfo : EIATTR_EXIT_INSTR_OFFSETS
	.align		4
        /*0080*/ 	.byte	0x04, 0x1c
        /*0082*/ 	.short	(.L_27 - .L_26)


	//   ....[0]....
.L_26:
        /*0084*/ 	.word	0x000005e0


	//   ....[1]....
        /*0088*/ 	.word	0x00000600


	//----- nvinfo : EIATTR_REQNTID
	.align		4
.L_27:
        /*008c*/ 	.byte	0x04, 0x10
        /*008e*/ 	.short	(.L_29 - .L_28)
.L_28:
        /*0090*/ 	.word	0x00000080
        /*0094*/ 	.word	0x00000001
        /*0098*/ 	.word	0x00000001


	//----- nvinfo : EIATTR_CBANK_PARAM_SIZE
	.align		4
.L_29:
        /*009c*/ 	.byte	0x03, 0x19
        /*009e*/ 	.short	0x0034


	//----- nvinfo : EIATTR_PARAM_CBANK
	.align		4
        /*00a0*/ 	.byte	0x04, 0x0a
        /*00a2*/ 	.short	(.L_31 - .L_30)
	.align		4
.L_30:
        /*00a4*/ 	.word	index@(.nv.constant0.triton_poi_fused__native_batch_norm_legit_no_training_mul_sigmoid_11)
        /*00a8*/ 	.short	0x0210
        /*00aa*/ 	.short	0x0034


	//----- nvinfo : EIATTR_SW_WAR
	.align		4
.L_31:
        /*00ac*/ 	.byte	0x04, 0x36
        /*00ae*/ 	.short	(.L_33 - .L_32)
.L_32:
        /*00b0*/ 	.word	0x00000008
.L_33:


//--------------------- .nv.callgraph             --------------------------
	.section	.nv.callgraph,"",@"SHT_CUDA_CALLGRAPH"
	.align	4
	.sectionentsize	8
	.align		4
        /*0000*/ 	.word	0x00000000
	.align		4
        /*0004*/ 	.word	0xffffffff
	.align		4
        /*0008*/ 	.word	0x00000000
	.align		4
        /*000c*/ 	.word	0xfffffffe
	.align		4
        /*0010*/ 	.word	0x00000000
	.align		4
        /*0014*/ 	.word	0xfffffffd
	.align		4
        /*0018*/ 	.word	0x00000000
	.align		4
        /*001c*/ 	.word	0xfffffffc


//--------------------- .nv.constant4             --------------------------
	.section	.nv.constant4,"a",@progbits
	.align	8
	.align		8
.nv.constant4:
        /*0000*/ 	.dword	_$_str
	.align		8
        /*0008*/ 	.dword	_$_str_$_2


//--------------------- .text.triton_poi_fused__native_batch_norm_legit_no_training_mul_sigmoid_11 --------------------------
	.section	.text.triton_poi_fused__native_batch_norm_legit_no_training_mul_sigmoid_11,"ax",@progbits
	.align	128
        .global         triton_poi_fused__native_batch_norm_legit_no_training_mul_sigmoid_11
        .type           triton_poi_fused__native_batch_norm_legit_no_training_mul_sigmoid_11,@function
        .size           triton_poi_fused__native_batch_norm_legit_no_training_mul_sigmoid_11,(.L_x_1 - triton_poi_fused__native_batch_norm_legit_no_training_mul_sigmoid_11)
        .other          triton_poi_fused__native_batch_norm_legit_no_training_mul_sigmoid_11,@"STO_CUDA_ENTRY STV_DEFAULT"
triton_poi_fused__native_batch_norm_legit_no_training_mul_sigmoid_11:
.text.triton_poi_fused__native_batch_norm_legit_no_training_mul_sigmoid_11:
[----:B------:R-:W0:Y:S01]  /*0000*/  LDC R1, c[0x0][0x28] ;  /* 0x00000a00ff017b82 */ /* 0x000e220000000800 */
[----:B------:R-:W1:Y:S07]  /*0010*/  S2R R0, SR_TID.X ;  /* 0x0000000000007919 */ /* 0x000e6e0000002100 */
[----:B------:R-:W2:Y:S01]  /*0020*/  LDC.64 R12, c[0x0][0x228] ;  /* 0x00008a00ff0c7b82 */ /* 0x000ea20000000a00 */
[----:B------:R-:W-:Y:S01]  /*0030*/  ULDC.64 UR4, c[0x0][0x208] ;  /* 0x0000820000047ab9 */ /* 0x000fe20000000a00 */
[----:B------:R-:W3:Y:S06]  /*0040*/  S2R R5, SR_CTAID.X ;  /* 0x0000000000057919 */ /* 0x000eec0000002500 */
[----:B------:R-:W4:Y:S08]  /*0050*/  LDC.64 R16, c[0x0][0x218] ;  /* 0x00008600ff107b82 */ /* 0x000f300000000a00 */
[----:B------:R-:W5:Y:S08]  /*0060*/  LDC.64 R8, c[0x0][0x220] ;  /* 0x00008800ff087b82 */ /* 0x000f700000000a00 */
[----:B------:R-:W4:Y:S01]  /*0070*/  LDC.64 R6, c[0x0][0x230] ;  /* 0x00008c00ff067b82 */ /* 0x000f220000000a00 */
[----:B-1----:R-:W-:-:S07]  /*0080*/  SHF.L.U32 R0, R0, 0x1, RZ ;  /* 0x0000000100007819 */ /* 0x002fce00000006ff */
[----:B------:R-:W1:Y:S01]  /*0090*/  LDC.64 R18, c[0x0][0x238] ;  /* 0x00008e00ff127b82 */ /* 0x000e620000000a00 */
[----:B---3--:R-:W-:Y:S02]  /*00a0*/  SHF.R.S32.HI R3, RZ, 0x17, R5 ;  /* 0x00000017ff037819 */ /* 0x008fe40000011405 */
[----:B------:R-:W-:Y:S02]  /*00b0*/  LOP3.LUT R0, R0, 0xfe, RZ, 0xc0, !PT ;  /* 0x000000fe00007812 */ /* 0x000fe400078ec0ff */
[----:B------:R-:W-:Y:S02]  /*00c0*/  SGXT R3, R3, 0x1 ;  /* 0x000000010303781a */ /* 0x000fe40000000200 */
[----:B------:R-:W-:Y:S02]  /*00d0*/  LEA R0, R5, R0, 0x8 ;  /* 0x0000000005007211 */ /* 0x000fe400078e40ff */
[----:B------:R-:W-:Y:S02]  /*00e0*/  CS2R R4, SRZ ;  /* 0x0000000000047805 */ /* 0x000fe4000001ff00 */
[----:B------:R-:W-:-:S02]  /*00f0*/  LEA.HI R3, R3, R0, RZ, 0x4 ;  /* 0x0000000003037211 */ /* 0x000fc400078f20ff */
[----:B------:R-:W-:Y:S02]  /*0100*/  ISETP.GE.AND P0, PT, R0, 0x400, PT ;  /* 0x000004000000780c */ /* 0x000fe40003f06270 */
[----:B------:R-:W-:-:S04]  /*0110*/  SHF.R.S32.HI R3, RZ, 0x4, R3 ;  /* 0x00000004ff037819 */ /* 0x000fc80000011403 */
[----:B------:R-:W-:-:S04]  /*0120*/  LEA.HI R2, R3, R3, RZ, 0x4 ;  /* 0x0000000303027211 */ /* 0x000fc800078f20ff */
[----:B------:R-:W-:-:S04]  /*0130*/  LOP3.LUT R2, R2, 0xfffffff0, RZ, 0xc0, !PT ;  /* 0xfffffff002027812 */ /* 0x000fc800078ec0ff */
[----:B------:R-:W-:-:S05]  /*0140*/  IADD3 R15, R3, -R2, RZ ;  /* 0x80000002030f7210 */ /* 0x000fca0007ffe0ff */
[----:B--2---:R-:W-:-:S05]  /*0150*/  IMAD.WIDE R12, R15, 0x4, R12 ;  /* 0x000000040f0c7825 */ /* 0x004fca00078e020c */
[----:B------:R-:W2:Y:S04]  /*0160*/  @!P0 LDG.E.EL R4, desc[UR4][R12.64] ;  /* 0x000000040c048981 */ /* 0x000ea8000c2e1900 */
[----:B------:R3:W2:Y:S01]  /*0170*/  @!P0 LDG.E.EL R5, desc[UR4][R12.64] ;  /* 0x000000040c058981 */ /* 0x0006a2000c2e1900 */
[----:B------:R-:W-:Y:S02]  /*0180*/  CS2R R10, SRZ ;  /* 0x00000000000a7805 */ /* 0x000fe4000001ff00 */
[----:B------:R-:W-:Y:S01]  /*0190*/  CS2R R2, SRZ ;  /* 0x0000000000027805 */ /* 0x000fe2000001ff00 */
[----:B----4-:R-:W-:-:S04]  /*01a0*/  IMAD.WIDE R16, R0, 0x4, R16 ;  /* 0x0000000400107825 */ /* 0x010fc800078e0210 */
[C---:B-----5:R-:W-:Y:S01]  /*01b0*/  IMAD.WIDE R8, R15.reuse, 0x4, R8 ;  /* 0x000000040f087825 */ /* 0x060fe200078e0208 */
[----:B------:R4:W5:Y:S01]  /*01c0*/  @!P0 LDG.E.64 R2, desc[UR4][R16.64] ;  /* 0x0000000410028981 */ /* 0x000962000c1e1b00 */
[----:B---3--:R-:W-:Y:S02]  /*01d0*/  CS2R R12, SRZ ;  /* 0x00000000000c7805 */ /* 0x008fe4000001ff00 */
[C---:B0-----:R-:W-:Y:S01]  /*01e0*/  IMAD.WIDE R6, R15.reuse, 0x4, R6 ;  /* 0x000000040f067825 */ /* 0x041fe200078e0206 */
[----:B------:R-:W5:Y:S03]  /*01f0*/  @!P0 LDG.E.EL R11, desc[UR4][R8.64] ;  /* 0x00000004080b8981 */ /* 0x000f66000c2e1900 */
[----:B-1----:R-:W-:Y:S01]  /*0200*/  IMAD.WIDE R18, R15, 0x4, R18 ;  /* 0x000000040f127825 */ /* 0x002fe200078e0212 */
[----:B------:R-:W3:Y:S01]  /*0210*/  @!P0 LDG.E.EL R12, desc[UR4][R8.64] ;  /* 0x00000004080c8981 */ /* 0x000ee2000c2e1900 */
[----:B------:R-:W-:-:S03]  /*0220*/  CS2R R14, SRZ ;  /* 0x00000000000e7805 */ /* 0x000fc6000001ff00 */
[----:B------:R-:W3:Y:S04]  /*0230*/  @!P0 LDG.E.EL R13, desc[UR4][R6.64] ;  /* 0x00000004060d8981 */ /* 0x000ee8000c2e1900 */
[----:B------:R-:W3:Y:S04]  /*0240*/  @!P0 LDG.E.EL R10, desc[UR4][R18.64] ;  /* 0x00000004120a8981 */ /* 0x000ee8000c2e1900 */
[----:B------:R0:W3:Y:S04]  /*0250*/  @!P0 LDG.E.EL R15, desc[UR4][R6.64] ;  /* 0x00000004060f8981 */ /* 0x0000e8000c2e1900 */
[----:B------:R-:W3:Y:S01]  /*0260*/  @!P0 LDG.E.EL R14, desc[UR4][R18.64] ;  /* 0x00000004120e8981 */ /* 0x000ee2000c2e1900 */
[----:B--2---:R-:W-:-:S04]  /*0270*/  FADD R4, R4, 0.0010000000474974513054 ;  /* 0x3a83126f04047421 */ /* 0x004fc80000000000 */
[----:B----4-:R-:W1:Y:S01]  /*0280*/  MUFU.SQRT R16, R4 ;  /* 0x0000000400107308 */ /* 0x010e620000002000 */
[----:B------:R-:W-:-:S07]  /*0290*/  FADD R5, R5, 0.0010000000474974513054 ;  /* 0x3a83126f05057421 */ /* 0x000fce0000000000 */
[----:B------:R-:W2:Y:S01]  /*02a0*/  MUFU.SQRT R17, R5 ;  /* 0x0000000500117308 */ /* 0x000ea20000002000 */
[C---:B-1----:R-:W-:Y:S02]  /*02b0*/  FSETP.GT.AND P1, PT, R16.reuse, 8.50705917302346158658e+37, PT ;  /* 0x7e8000001000780b */ /* 0x042fe40003f24000 */
[----:B------:R-:W-:Y:S02]  /*02c0*/  FSETP.GEU.AND P3, PT, R16, 1.175494350822287508e-38, PT ;  /* 0x008000001000780b */ /* 0x000fe40003f6e000 */
[C---:B--2---:R-:W-:Y:S02]  /*02d0*/  FSETP.GT.AND P2, PT, R17.reuse, 8.50705917302346158658e+37, PT ;  /* 0x7e8000001100780b */ /* 0x044fe40003f44000 */
[----:B------:R-:W-:-:S07]  /*02e0*/  FSETP.GEU.AND P4, PT, R17, 1.175494350822287508e-38, PT ;  /* 0x008000001100780b */ /* 0x000fce0003f8e000 */
[----:B------:R-:W-:Y:S01]  /*02f0*/  @P1 FMUL R16, R16, 0.25 ;  /* 0x3e80000010101820 */ /* 0x000fe20000400000 */
[----:B------:R-:W-:-:S03]  /*0300*/  HFMA2.MMA R4, -RZ, RZ, 1.625, 0 ;  /* 0x3e800000ff047435 */ /* 0x000fc600000001ff */
[----:B------:R-:W-:Y:S01]  /*0310*/  @!P3 FMUL R16, R16, 16777216 ;  /* 0x4b8000001010b820 */ /* 0x000fe20000400000 */
[----:B------:R-:W-:-:S05]  /*0320*/  @P2 FMUL R17, R17, 0.25 ;  /* 0x3e80000011112820 */ /* 0x000fca0000400000 */
[----:B------:R-:W1:Y:S01]  /*0330*/  MUFU.RCP R16, R16 ;  /* 0x0000001000107308 */ /* 0x000e620000001000 */
[----:B------:R-:W-:Y:S01]  /*0340*/  @!P4 FMUL R17, R17, 16777216 ;  /* 0x4b8000001111c820 */ /* 0x000fe20000400000 */
[----:B------:R-:W-:-:S06]  /*0350*/  FSEL R5, R4, 1, P1 ;  /* 0x3f80000004057808 */ /* 0x000fcc0000800000 */
[----:B------:R-:W2:Y:S01]  /*0360*/  MUFU.RCP R17, R17 ;  /* 0x0000001100117308 */ /* 0x000ea20000001000 */
[----:B------:R-:W-:Y:S01]  /*0370*/  @!P3 FMUL R5, R5, 16777216 ;  /* 0x4b8000000505b820 */ /* 0x000fe20000400000 */
[----:B0-----:R-:W-:Y:S01]  /*0380*/  FSEL R6, R4, 1, P2 ;  /* 0x3f80000004067808 */ /* 0x001fe20001000000 */
[----:B-----5:R-:W-:Y:S02]  /*0390*/  FADD R2, -R11, R2 ;  /* 0x000000020b027221 */ /* 0x020fe40000000100 */
[----:B-1----:R-:W-:Y:S02]  /*03a0*/  FMUL R5, R16, R5 ;  /* 0x0000000510057220 */ /* 0x002fe40000400000 */
[----:B------:R-:W-:Y:S01]  /*03b0*/  @!P4 FMUL R6, R6, 16777216 ;  /* 0x4b8000000606c820 */ /* 0x000fe20000400000 */
[----:B---3--:R-:W-:Y:S01]  /*03c0*/  FADD R3, -R12, R3 ;  /* 0x000000030c037221 */ /* 0x008fe20000000100 */
[----:B------:R-:W-:Y:S02]  /*03d0*/  FMUL R5, R2, R5 ;  /* 0x0000000502057220 */ /* 0x000fe40000400000 */
[----:B--2---:R-:W-:-:S02]  /*03e0*/  FMUL R6, R17, R6 ;  /* 0x0000000611067220 */ /* 0x004fc40000400000 */
[----:B------:R-:W-:Y:S02]  /*03f0*/  FFMA R5, R5, R13, R10 ;  /* 0x0000000d05057223 */ /* 0x000fe4000000000a */
[----:B------:R-:W-:Y:S02]  /*0400*/  FMUL R3, R3, R6 ;  /* 0x0000000603037220 */ /* 0x000fe40000400000 */
[----:B------:R-:W-:Y:S02]  /*0410*/  FADD R2, RZ, -R5 ;  /* 0x80000005ff027221 */ /* 0x000fe40000000000 */
[----:B------:R-:W-:Y:S02]  /*0420*/  FFMA R14, R3, R15, R14 ;  /* 0x0000000f030e7223 */ /* 0x000fe4000000000e */
[----:B------:R-:W-:Y:S02]  /*0430*/  FMUL R3, R2, 1.4426950216293334961 ;  /* 0x3fb8aa3b02037820 */ /* 0x000fe40000400000 */
[----:B------:R-:W-:-:S04]  /*0440*/  FADD R2, RZ, -R14 ;  /* 0x8000000eff027221 */ /* 0x000fc80000000000 */
[----:B------:R-:W-:Y:S01]  /*0450*/  FMUL R6, R2, 1.4426950216293334961 ;  /* 0x3fb8aa3b02067820 */ /* 0x000fe20000400000 */
[----:B------:R-:W-:-:S04]  /*0460*/  FSETP.GEU.AND P1, PT, R3, -126, PT ;  /* 0xc2fc00000300780b */ /* 0x000fc80003f2e000 */
[----:B------:R-:W-:-:S09]  /*0470*/  FSETP.GEU.AND P2, PT, R6, -126, PT ;  /* 0xc2fc00000600780b */ /* 0x000fd20003f4e000 */
[----:B------:R-:W-:-:S04]  /*0480*/  @!P1 FMUL R3, R3, 0.5 ;  /* 0x3f00000003039820 */ /* 0x000fc80000400000 */
[----:B------:R-:W-:Y:S01]  /*0490*/  @!P2 FMUL R6, R6, 0.5 ;  /* 0x3f0000000606a820 */ /* 0x000fe20000400000 */
[----:B------:R-:W0:Y:S08]  /*04a0*/  MUFU.EX2 R2, R3 ;  /* 0x0000000300027308 */ /* 0x000e300000000800 */
[----:B------:R-:W1:Y:S01]  /*04b0*/  MUFU.EX2 R7, R6 ;  /* 0x0000000600077308 */ /* 0x000e620000000800 */
[----:B0-----:R-:W-:-:S04]  /*04c0*/  @!P1 FMUL R2, R2, R2 ;  /* 0x0000000202029220 */ /* 0x001fc80000400000 */
[----:B------:R-:W-:Y:S02]  /*04d0*/  FADD R8, R2, 1 ;  /* 0x3f80000002087421 */ /* 0x000fe40000000000 */
[----:B------:R-:W0:Y:S01]  /*04e0*/  LDC.64 R2, c[0x0][0x210] ;  /* 0x00008400ff027b82 */ /* 0x000e220000000a00 */
[----:B-1----:R-:W-:-:S04]  /*04f0*/  @!P2 FMUL R7, R7, R7 ;  /* 0x000000070707a220 */ /* 0x002fc80000400000 */
[----:B------:R-:W-:Y:S01]  /*0500*/  FADD R7, R7, 1 ;  /* 0x3f80000007077421 */ /* 0x000fe20000000000 */
[----:B------:R-:W-:-:S04]  /*0510*/  FSETP.GT.AND P1, PT, R8, 8.50705917302346158658e+37, PT ;  /* 0x7e8000000800780b */ /* 0x000fc80003f24000 */
[----:B------:R-:W-:-:S09]  /*0520*/  FSETP.GT.AND P2, PT, R7, 8.50705917302346158658e+37, PT ;  /* 0x7e8000000700780b */ /* 0x000fd20003f44000 */
[----:B------:R-:W-:-:S04]  /*0530*/  @P1 FMUL R8, R8, 0.25 ;  /* 0x3e80000008081820 */ /* 0x000fc80000400000 */
[----:B------:R-:W-:Y:S02]  /*0540*/  @P2 FMUL R7, R7, 0.25 ;  /* 0x3e80000007072820 */ /* 0x000fe40000400000 */
[----:B------:R-:W1:Y:S08]  /*0550*/  MUFU.RCP R8, R8 ;  /* 0x0000000800087308 */ /* 0x000e700000001000 */
[----:B------:R-:W2:Y:S01]  /*0560*/  MUFU.RCP R7, R7 ;  /* 0x0000000700077308 */ /* 0x000ea20000001000 */
[----:B------:R-:W-:-:S02]  /*0570*/  FSEL R9, R4, 1, P1 ;  /* 0x3f80000004097808 */ /* 0x000fc40000800000 */
[----:B------:R-:W-:-:S03]  /*0580*/  FSEL R6, R4, 1, P2 ;  /* 0x3f80000004067808 */ /* 0x000fc60001000000 */
[----:B-1----:R-:W-:Y:S01]  /*0590*/  FMUL R4, R8, R9 ;  /* 0x0000000908047220 */ /* 0x002fe20000400000 */
[----:B0-----:R-:W-:-:S04]  /*05a0*/  IMAD.WIDE R2, R0, 0x4, R2 ;  /* 0x0000000400027825 */ /* 0x001fc800078e0202 */
[----:B------:R-:W-:Y:S01]  /*05b0*/  FMUL R4, R5, R4 ;  /* 0x0000000405047220 */ /* 0x000fe20000400000 */
[----:B--2---:R-:W-:-:S04]  /*05c0*/  FMUL R9, R7, R6 ;  /* 0x0000000607097220 */ /* 0x004fc80000400000 */
[----:B------:R-:W-:Y:S01]  /*05d0*/  FMUL R5, R14, R9 ;  /* 0x000000090e057220 */ /* 0x000fe20000400000 */
[----:B------:R-:W-:Y:S06]  /*05e0*/  @P0 EXIT ;  /* 0x000000000000094d */ /* 0x000fec0003800000 */
[----:B------:R-:W-:Y:S01]  /*05f0*/  STG.E.64 desc[UR4][R2.64], R4 ;  /* 0x0000000402007986 */ /* 0x000fe2000c101b04 */
[----:B------:R-:W-:Y:S05]  /*0600*/  EXIT ;  /* 0x000000000000794d */ /* 0x000fea0003800000 */
.L_x_0:
[----:B------:R-:W-:-:S00]  /*0610*/  BRA `(.L_x_0) ;  /* 0xfffffffc00fc7947 */ /* 0x000fc0000383ffff */
[----:B------:R-:W-:-:S00]  /*0620*/  NOP ;  /* 0x0000000000007918 */ /* 0x000fc00000000000 */
        /* <DEDUP_REMOVED lines=13> */
.L_x_1:


//--------------------- .nv.global.init           --------------------------
	.section	.nv.global.init,"aw",@progbits
.nv.global.init:
	.type		_$_str,@object
	.size		_$_str,(_$_str_$_2 - _$_str)
_$_str:
        /*0000*/ 	.byte	0x5f, 0x5f, 0x43, 0x55, 0x44, 0x41, 0x5f, 0x46, 0x54, 0x5a, 0x00
	.type		_$_str_$_2,@object
	.size		_$_str_$_2,(.L_1 - _$_str_$_2)
_$_str_$_2:
        /*000b*/ 	.byte	0x5f, 0x5f, 0x43, 0x55, 0x44, 0x41, 0x5f, 0x50, 0x52, 0x45, 0x43, 0x5f, 0x53, 0x51, 0x52, 0x54
        /*001b*/ 	.byte	0x00
.L_1:


//--------------------- .nv.constant0.triton_poi_fused__native_batch_norm_legit_no_training_mul_sigmoid_11 --------------------------
	.section	.nv.constant0.triton_poi_fused__native_batch_norm_legit_no_training_mul_sigmoid_11,"a",@progbits
	.sectionflags	@""
	.align	4
.nv.constant0.triton_poi_fused__native_batch_norm_legit_no_training_mul_sigmoid_11:
	.zero		580
